//
// Generated by NVIDIA NVVM Compiler
//
// Compiler Build ID: CL-36424714
// Cuda compilation tools, release 13.0, V13.0.88
// Based on NVVM 20.0.0
//

.version 9.0
.target sm_100
.address_size 64

	// .globl	_Z6MatMulPdS_S_ii
.extern .shared .align 16 .b8 share_b[];

.visible .entry _Z6MatMulPdS_S_ii(
	.param .u64 .ptr .align 1 _Z6MatMulPdS_S_ii_param_0,
	.param .u64 .ptr .align 1 _Z6MatMulPdS_S_ii_param_1,
	.param .u64 .ptr .align 1 _Z6MatMulPdS_S_ii_param_2,
	.param .u32 _Z6MatMulPdS_S_ii_param_3,
	.param .u32 _Z6MatMulPdS_S_ii_param_4
)
{
	.reg .pred 	%p<3>;
	.reg .b32 	%r<27>;
	.reg .b64 	%rd<15>;
	.reg .b64 	%fd<70>;

	ld.param.u64 	%rd3, [_Z6MatMulPdS_S_ii_param_0];
	ld.param.u64 	%rd5, [_Z6MatMulPdS_S_ii_param_1];
	ld.param.u64 	%rd4, [_Z6MatMulPdS_S_ii_param_2];
	ld.param.u32 	%r12, [_Z6MatMulPdS_S_ii_param_3];
	ld.param.u32 	%r14, [_Z6MatMulPdS_S_ii_param_4];
	cvta.to.global.u64 	%rd6, %rd5;
	mov.u32 	%r15, %tid.x;
	mov.u32 	%r16, %ctaid.x;
	mov.u32 	%r17, %ntid.x;
	mad.lo.s32 	%r1, %r16, %r17, %r15;
	shl.b32 	%r2, %r14, 12;
	add.s64 	%rd1, %rd6, 64;
	mov.b32 	%r24, 64;
	mov.u32 	%r18, share_b;
	mov.u32 	%r23, %r2;
$L__BB0_1:
	mul.wide.s32 	%rd7, %r23, 8;
	add.s64 	%rd8, %rd1, %rd7;
	ld.global.f64 	%fd3, [%rd8+-64];
	add.s32 	%r19, %r18, %r24;
	ld.global.f64 	%fd4, [%rd8+-56];
	st.shared.v2.f64 	[%r19+-64], {%fd3, %fd4};
	ld.global.f64 	%fd5, [%rd8+-48];
	ld.global.f64 	%fd6, [%rd8+-40];
	st.shared.v2.f64 	[%r19+-48], {%fd5, %fd6};
	ld.global.f64 	%fd7, [%rd8+-32];
	ld.global.f64 	%fd8, [%rd8+-24];
	st.shared.v2.f64 	[%r19+-32], {%fd7, %fd8};
	ld.global.f64 	%fd9, [%rd8+-16];
	ld.global.f64 	%fd10, [%rd8+-8];
	st.shared.v2.f64 	[%r19+-16], {%fd9, %fd10};
	ld.global.f64 	%fd11, [%rd8];
	ld.global.f64 	%fd12, [%rd8+8];
	st.shared.v2.f64 	[%r19], {%fd11, %fd12};
	ld.global.f64 	%fd13, [%rd8+16];
	ld.global.f64 	%fd14, [%rd8+24];
	st.shared.v2.f64 	[%r19+16], {%fd13, %fd14};
	ld.global.f64 	%fd15, [%rd8+32];
	ld.global.f64 	%fd16, [%rd8+40];
	st.shared.v2.f64 	[%r19+32], {%fd15, %fd16};
	ld.global.f64 	%fd17, [%rd8+48];
	ld.global.f64 	%fd18, [%rd8+56];
	st.shared.v2.f64 	[%r19+48], {%fd17, %fd18};
	add.s32 	%r24, %r24, 128;
	add.s32 	%r23, %r23, 16;
	setp.ne.s32 	%p1, %r24, 32832;
	@%p1 bra 	$L__BB0_1;
	bar.sync 	0;
	cvta.to.global.u64 	%rd9, %rd3;
	add.s64 	%rd2, %rd9, 64;
	mad.lo.s32 	%r25, %r12, %r1, %r2;
	mov.f64 	%fd69, 0d0000000000000000;
	mov.b32 	%r26, 64;
$L__BB0_3:
	mul.wide.s32 	%rd10, %r25, 8;
	add.s64 	%rd11, %rd2, %rd10;
	ld.global.f64 	%fd20, [%rd11+-64];
	add.s32 	%r22, %r18, %r26;
	ld.shared.v2.f64 	{%fd21, %fd22}, [%r22+-64];
	fma.rn.f64 	%fd23, %fd20, %fd21, %fd69;
	ld.global.f64 	%fd24, [%rd11+-56];
	fma.rn.f64 	%fd25, %fd24, %fd22, %fd23;
	ld.global.f64 	%fd26, [%rd11+-48];
	ld.shared.v2.f64 	{%fd27, %fd28}, [%r22+-48];
	fma.rn.f64 	%fd29, %fd26, %fd27, %fd25;
	ld.global.f64 	%fd30, [%rd11+-40];
	fma.rn.f64 	%fd31, %fd30, %fd28, %fd29;
	ld.global.f64 	%fd32, [%rd11+-32];
	ld.shared.v2.f64 	{%fd33, %fd34}, [%r22+-32];
	fma.rn.f64 	%fd35, %fd32, %fd33, %fd31;
	ld.global.f64 	%fd36, [%rd11+-24];
	fma.rn.f64 	%fd37, %fd36, %fd34, %fd35;
	ld.global.f64 	%fd38, [%rd11+-16];
	ld.shared.v2.f64 	{%fd39, %fd40}, [%r22+-16];
	fma.rn.f64 	%fd41, %fd38, %fd39, %fd37;
	ld.global.f64 	%fd42, [%rd11+-8];
	fma.rn.f64 	%fd43, %fd42, %fd40, %fd41;
	ld.global.f64 	%fd44, [%rd11];
	ld.shared.v2.f64 	{%fd45, %fd46}, [%r22];
	fma.rn.f64 	%fd47, %fd44, %fd45, %fd43;
	ld.global.f64 	%fd48, [%rd11+8];
	fma.rn.f64 	%fd49, %fd48, %fd46, %fd47;
	ld.global.f64 	%fd50, [%rd11+16];
	ld.shared.v2.f64 	{%fd51, %fd52}, [%r22+16];
	fma.rn.f64 	%fd53, %fd50, %fd51, %fd49;
	ld.global.f64 	%fd54, [%rd11+24];
	fma.rn.f64 	%fd55, %fd54, %fd52, %fd53;
	ld.global.f64 	%fd56, [%rd11+32];
	ld.shared.v2.f64 	{%fd57, %fd58}, [%r22+32];
	fma.rn.f64 	%fd59, %fd56, %fd57, %fd55;
	ld.global.f64 	%fd60, [%rd11+40];
	fma.rn.f64 	%fd61, %fd60, %fd58, %fd59;
	ld.global.f64 	%fd62, [%rd11+48];
	ld.shared.v2.f64 	{%fd63, %fd64}, [%r22+48];
	fma.rn.f64 	%fd65, %fd62, %fd63, %fd61;
	ld.global.f64 	%fd66, [%rd11+56];
	fma.rn.f64 	%fd69, %fd66, %fd64, %fd65;
	add.s32 	%r26, %r26, 128;
	add.s32 	%r25, %r25, 16;
	setp.ne.s32 	%p2, %r26, 32832;
	@%p2 bra 	$L__BB0_3;
	cvta.to.global.u64 	%rd12, %rd4;
	mul.wide.s32 	%rd13, %r1, 8;
	add.s64 	%rd14, %rd12, %rd13;
	ld.global.f64 	%fd67, [%rd14];
	add.f64 	%fd68, %fd69, %fd67;
	st.global.f64 	[%rd14], %fd68;
	ret;

}


// ===== COMPILED SASS (sm_100) =====

	.target	sm_100

	.elftype	@"ET_EXEC"


//--------------------- .note.nv.tkinfo           --------------------------
	.section	.note.nv.tkinfo,"",@"SHT_NOTE"
	.sectionflags	@"SHF_NOTE_NV_TKINFO"
	.tkinfo
        /*0018*/ 	.word	0x00000002
        /*0030*/ 	.string	""
        /*0030*/ 	.string	"ptxas"
        /*0030*/ 	.string	"Cuda compilation tools, release 13.0, V13.0.88"
        /*0030*/ 	.string	"Build cuda_13.0.r13.0/compiler.36424714_0"
        /*0030*/ 	.string	"-arch sm_100 -m 64 "



//--------------------- .note.nv.cuinfo           --------------------------
	.section	.note.nv.cuinfo,"",@"SHT_NOTE"
	.sectionflags	@"SHF_NOTE_NV_CUINFO"
        /*0018*/ 	.short	0x0002
        /*001a*/ 	.short	0x0064
        /*001c*/ 	.short	0x0082
	.zero		2


//--------------------- .nv.info                  --------------------------
	.section	.nv.info,"",@"SHT_CUDA_INFO"
	.align	4


	//----- nvinfo : EIATTR_REGCOUNT
	.align		4
        /*0000*/ 	.byte	0x04, 0x2f
        /*0002*/ 	.short	(.L_1 - .L_0)
	.align		4
.L_0:
        /*0004*/ 	.word	index@(_Z6MatMulPdS_S_ii)
        /*0008*/ 	.word	0x00000020


	//----- nvinfo : EIATTR_FRAME_SIZE
	.align		4
.L_1:
        /*000c*/ 	.byte	0x04, 0x11
        /*000e*/ 	.short	(.L_3 - .L_2)
	.align		4
.L_2:
        /*0010*/ 	.word	index@(_Z6MatMulPdS_S_ii)
        /*0014*/ 	.word	0x00000000


	//----- nvinfo : EIATTR_MIN_STACK_SIZE
	.align		4
.L_3:
        /*0018*/ 	.byte	0x04, 0x12
        /*001a*/ 	.short	(.L_5 - .L_4)
	.align		4
.L_4:
        /*001c*/ 	.word	index@(_Z6MatMulPdS_S_ii)
        /*0020*/ 	.word	0x00000000
.L_5:


//--------------------- .nv.compat                --------------------------
	.section	.nv.compat,"",@"SHT_CUDA_COMPAT_INFO"
	.align	4
        /*0000*/ 	.byte	0x02, 0x09, 0x00, 0x00, 0x02, 0x02, 0x01, 0x00, 0x02, 0x05, 0x05, 0x00, 0x03, 0x07, 0x01, 0x01
        /*0010*/ 	.byte	0x02, 0x03, 0x00, 0x00, 0x02, 0x06, 0x01, 0x00, 0x04, 0x0b, 0x08, 0x00, 0x01, 0x00, 0x00, 0x00
        /*0020*/ 	.byte	0x00, 0x00, 0x00, 0x00


//--------------------- .nv.info._Z6MatMulPdS_S_ii --------------------------
	.section	.nv.info._Z6MatMulPdS_S_ii,"",@"SHT_CUDA_INFO"
	.sectionflags	@""
	.align	4


	//----- nvinfo : EIATTR_CUDA_API_VERSION
	.align		4
        /*0000*/ 	.byte	0x04, 0x37
        /*0002*/ 	.short	(.L_7 - .L_6)
.L_6:
        /*0004*/ 	.word	0x00000082


	//----- nvinfo : EIATTR_KPARAM_INFO
	.align		4
.L_7:
        /*0008*/ 	.byte	0x04, 0x17
        /*000a*/ 	.short	(.L_9 - .L_8)
.L_8:
        /*000c*/ 	.word	0x00000000
        /*0010*/ 	.short	0x0004
        /*0012*/ 	.short	0x001c
        /*0014*/ 	.byte	0x00, 0xf0, 0x11, 0x00


	//----- nvinfo : EIATTR_KPARAM_INFO
	.align		4
.L_9:
        /*0018*/ 	.byte	0x04, 0x17
        /*001a*/ 	.short	(.L_11 - .L_10)
.L_10:
        /*001c*/ 	.word	0x00000000
        /*0020*/ 	.short	0x0003
        /*0022*/ 	.short	0x0018
        /*0024*/ 	.byte	0x00, 0xf0, 0x11, 0x00


	//----- nvinfo : EIATTR_KPARAM_INFO
	.align		4
.L_11:
        /*0028*/ 	.byte	0x04, 0x17
        /*002a*/ 	.short	(.L_13 - .L_12)
.L_12:
        /*002c*/ 	.word	0x00000000
        /*0030*/ 	.short	0x0002
        /*0032*/ 	.short	0x0010
        /*0034*/ 	.byte	0x00, 0xf5, 0x21, 0x00


	//----- nvinfo : EIATTR_KPARAM_INFO
	.align		4
.L_13:
        /*0038*/ 	.byte	0x04, 0x17
        /*003a*/ 	.short	(.L_15 - .L_14)
.L_14:
        /*003c*/ 	.word	0x00000000
        /*0040*/ 	.short	0x0001
        /*0042*/ 	.short	0x0008
        /*0044*/ 	.byte	0x00, 0xf5, 0x21, 0x00


	//----- nvinfo : EIATTR_KPARAM_INFO
	.align		4
.L_15:
        /*0048*/ 	.byte	0x04, 0x17
        /*004a*/ 	.short	(.L_17 - .L_16)
.L_16:
        /*004c*/ 	.word	0x00000000
        /*0050*/ 	.short	0x0000
        /*0052*/ 	.short	0x0000
        /*0054*/ 	.byte	0x00, 0xf5, 0x21, 0x00


	//----- nvinfo : EIATTR_SPARSE_MMA_MASK
	.align		4
.L_17:
        /*0058*/ 	.byte	0x03, 0x50
        /*005a*/ 	.short	0x0000


	//----- nvinfo : EIATTR_MAXREG_COUNT
	.align		4
        /*005c*/ 	.byte	0x03, 0x1b
        /*005e*/ 	.short	0x00ff


	//----- nvinfo : EIATTR_NUM_BARRIERS
	.align		4
        /*0060*/ 	.byte	0x02, 0x4c
        /*0062*/ 	.byte	0x01
	.zero		1


	//----- nvinfo : EIATTR_MERCURY_ISA_VERSION
	.align		4
        /*0064*/ 	.byte	0x03, 0x5f
        /*0066*/ 	.short	0x0101


	//----- nvinfo : EIATTR_VRC_CTA_INIT_COUNT
	.align		4
        /*0068*/ 	.byte	0x02, 0x4a
	.zero		1
	.zero		1


	//----- nvinfo : EIATTR_EXIT_INSTR_OFFSETS
	.align		4
        /*006c*/ 	.byte	0x04, 0x1c
        /*006e*/ 	.short	(.L_19 - .L_18)


	//   ....[0]....
.L_18:
        /*0070*/ 	.word	0x00001680


	//----- nvinfo : EIATTR_CBANK_PARAM_SIZE
	.align		4
.L_19:
        /*0074*/ 	.byte	0x03, 0x19
        /*0076*/ 	.short	0x0020


	//----- nvinfo : EIATTR_PARAM_CBANK
	.align		4
        /*0078*/ 	.byte	0x04, 0x0a
        /*007a*/ 	.short	(.L_21 - .L_20)
	.align		4
.L_20:
        /*007c*/ 	.word	index@(.nv.constant0._Z6MatMulPdS_S_ii)
        /*0080*/ 	.short	0x0380
        /*0082*/ 	.short	0x0020


	//----- nvinfo : EIATTR_SW_WAR
	.align		4
.L_21:
        /*0084*/ 	.byte	0x04, 0x36
        /*0086*/ 	.short	(.L_23 - .L_22)
.L_22:
        /*0088*/ 	.word	0x00000008
.L_23:


//--------------------- .nv.callgraph             --------------------------
	.section	.nv.callgraph,"",@"SHT_CUDA_CALLGRAPH"
	.align	4
	.sectionentsize	8
	.align		4
        /*0000*/ 	.word	0x00000000
	.align		4
        /*0004*/ 	.word	0xffffffff
	.align		4
        /*0008*/ 	.word	0x00000000
	.align		4
        /*000c*/ 	.word	0xfffffffe
	.align		4
        /*0010*/ 	.word	0x00000000
	.align		4
        /*0014*/ 	.word	0xfffffffd
	.align		4
        /*0018*/ 	.word	0x00000000
	.align		4
        /*001c*/ 	.word	0xfffffffc


//--------------------- .text._Z6MatMulPdS_S_ii   --------------------------
	.section	.text._Z6MatMulPdS_S_ii,"ax",@progbits
	.align	128
        .global         _Z6MatMulPdS_S_ii
        .type           _Z6MatMulPdS_S_ii,@function
        .size           _Z6MatMulPdS_S_ii,(.L_x_3 - _Z6MatMulPdS_S_ii)
        .other          _Z6MatMulPdS_S_ii,@"STO_CUDA_ENTRY STV_DEFAULT"
_Z6MatMulPdS_S_ii:
.text._Z6MatMulPdS_S_ii:
[----:B------:R-:W-:Y:S08]  /*0000*/  LDC R1, c[0x0][0x37c] ;  /* 0x0000df00ff017b82 */ /* 0x000ff00000000800 */
[----:B------:R-:W0:Y:S01]  /*0010*/  LDC.64 R26, c[0x0][0x388] ;  /* 0x0000e200ff1a7b82 */ /* 0x000e220000000a00 */
[----:B------:R-:W1:Y:S07]  /*0020*/  LDCU.64 UR8, c[0x0][0x358] ;  /* 0x00006b00ff0877ac */ /* 0x000e6e0008000a00 */
[----:B------:R-:W2:Y:S01]  /*0030*/  LDC R3, c[0x0][0x39c] ;  /* 0x0000e700ff037b82 */ /* 0x000ea20000000800 */
[----:B0-----:R-:W-:-:S04]  /*0040*/  IADD3 R26, P0, PT, R26, 0x40, RZ ;  /* 0x000000401a1a7810 */ /* 0x001fc80007f1e0ff */
[----:B------:R-:W-:Y:S02]  /*0050*/  IADD3.X R27, PT, PT, RZ, R27, RZ, P0, !PT ;  /* 0x0000001bff1b7210 */ /* 0x000fe400007fe4ff */
[----:B--2---:R-:W-:-:S05]  /*0060*/  SHF.L.U32 R3, R3, 0xc, RZ ;  /* 0x0000000c03037819 */ /* 0x004fca00000006ff */
[----:B------:R-:W-:-:S05]  /*0070*/  IMAD.WIDE R28, R3, 0x8, R26 ;  /* 0x00000008031c7825 */ /* 0x000fca00078e021a */
[----:B-1----:R-:W2:Y:S04]  /*0080*/  LDG.E.64 R20, desc[UR8][R28.64+-0x40] ;  /* 0xffffc0081c147981 */ /* 0x002ea8000c1e1b00 */
[----:B------:R-:W2:Y:S04]  /*0090*/  LDG.E.64 R22, desc[UR8][R28.64+-0x38] ;  /* 0xffffc8081c167981 */ /* 0x000ea8000c1e1b00 */
[----:B------:R-:W3:Y:S04]  /*00a0*/  LDG.E.64 R4, desc[UR8][R28.64+-0x30] ;  /* 0xffffd0081c047981 */ /* 0x000ee8000c1e1b00 */
[----:B------:R-:W3:Y:S04]  /*00b0*/  LDG.E.64 R6, desc[UR8][R28.64+-0x28] ;  /* 0xffffd8081c067981 */ /* 0x000ee8000c1e1b00 */
[----:B------:R-:W4:Y:S04]  /*00c0*/  LDG.E.64 R8, desc[UR8][R28.64+-0x20] ;  /* 0xffffe0081c087981 */ /* 0x000f28000c1e1b00 */
[----:B------:R-:W4:Y:S01]  /*00d0*/  LDG.E.64 R10, desc[UR8][R28.64+-0x18] ;  /* 0xffffe8081c0a7981 */ /* 0x000f22000c1e1b00 */
[----:B------:R-:W0:Y:S01]  /*00e0*/  S2UR UR5, SR_CgaCtaId ;  /* 0x00000000000579c3 */ /* 0x000e220000008800 */
[----:B------:R-:W-:-:S02]  /*00f0*/  UMOV UR4, 0x400 ;  /* 0x0000040000047882 */ /* 0x000fc40000000000 */
[----:B------:R-:W5:Y:S04]  /*0100*/  LDG.E.64 R12, desc[UR8][R28.64+0x10] ;  /* 0x000010081c0c7981 */ /* 0x000f68000c1e1b00 */
[----:B------:R-:W5:Y:S04]  /*0110*/  LDG.E.64 R14, desc[UR8][R28.64+0x18] ;  /* 0x000018081c0e7981 */ /* 0x000f68000c1e1b00 */
[----:B------:R-:W5:Y:S04]  /*0120*/  LDG.E.64 R16, desc[UR8][R28.64+0x20] ;  /* 0x000020081c107981 */ /* 0x000f68000c1e1b00 */
[----:B------:R-:W5:Y:S01]  /*0130*/  LDG.E.64 R18, desc[UR8][R28.64+0x28] ;  /* 0x000028081c127981 */ /* 0x000f62000c1e1b00 */
[----:B0-----:R-:W-:-:S09]  /*0140*/  ULEA UR4, UR5, UR4, 0x18 ;  /* 0x0000000405047291 */ /* 0x001fd2000f8ec0ff */
[----:B--2---:R0:W-:Y:S04]  /*0150*/  STS.128 [UR4], R20 ;  /* 0x00000014ff007988 */ /* 0x0041e80008000c04 */
[----:B---3--:R1:W-:Y:S04]  /*0160*/  STS.128 [UR4+0x10], R4 ;  /* 0x00001004ff007988 */ /* 0x0083e80008000c04 */
[----:B0-----:R-:W2:Y:S04]  /*0170*/  LDG.E.64 R20, desc[UR8][R28.64+0x30] ;  /* 0x000030081c147981 */ /* 0x001ea8000c1e1b00 */
[----:B----4-:R0:W-:Y:S04]  /*0180*/  STS.128 [UR4+0x20], R8 ;  /* 0x00002008ff007988 */ /* 0x0101e80008000c04 */
[----:B-1----:R-:W3:Y:S04]  /*0190*/  LDG.E.64 R4, desc[UR8][R28.64+-0x10] ;  /* 0xfffff0081c047981 */ /* 0x002ee8000c1e1b00 */
[----:B------:R-:W3:Y:S04]  /*01a0*/  LDG.E.64 R6, desc[UR8][R28.64+-0x8] ;  /* 0xfffff8081c067981 */ /* 0x000ee8000c1e1b00 */
[----:B------:R-:W2:Y:S04]  /*01b0*/  LDG.E.64 R22, desc[UR8][R28.64+0x38] ;  /* 0x000038081c167981 */ /* 0x000ea8000c1e1b00 */
[----:B0-----:R-:W4:Y:S04]  /*01c0*/  LDG.E.64 R8, desc[UR8][R28.64] ;  /* 0x000000081c087981 */ /* 0x001f28000c1e1b00 */
[----:B------:R-:W4:Y:S01]  /*01d0*/  LDG.E.64 R10, desc[UR8][R28.64+0x8] ;  /* 0x000008081c0a7981 */ /* 0x000f22000c1e1b00 */
[----:B------:R-:W0:Y:S01]  /*01e0*/  S2R R24, SR_TID.X ;  /* 0x0000000000187919 */ /* 0x000e220000002100 */
[----:B------:R-:W0:Y:S02]  /*01f0*/  S2UR UR5, SR_CTAID.X ;  /* 0x00000000000579c3 */ /* 0x000e240000002500 */
[----:B-----5:R1:W-:Y:S06]  /*0200*/  STS.128 [UR4+0x50], R12 ;  /* 0x0000500cff007988 */ /* 0x0203ec0008000c04 */
[----:B------:R-:W0:Y:S01]  /*0210*/  LDC R25, c[0x0][0x360] ;  /* 0x0000d800ff197b82 */ /* 0x000e220000000800 */
[----:B------:R1:W-:Y:S01]  /*0220*/  STS.128 [UR4+0x60], R16 ;  /* 0x00006010ff007988 */ /* 0x0003e20008000c04 */
[----:B------:R-:W-:-:S02]  /*0230*/  HFMA2 R2, -RZ, RZ, 0, 1.1444091796875e-05 ;  /* 0x000000c0ff027431 */ /* 0x000fc400000001ff */
[----:B------:R-:W-:Y:S02]  /*0240*/  VIADD R0, R3, 0x10 ;  /* 0x0000001003007836 */ /* 0x000fe40000000000 */
[----:B0-----:R-:W-:Y:S01]  /*0250*/  IMAD R24, R25, UR5, R24 ;  /* 0x0000000519187c24 */ /* 0x001fe2000f8e0218 */
[----:B---3--:R1:W-:Y:S04]  /*0260*/  STS.128 [UR4+0x30], R4 ;  /* 0x00003004ff007988 */ /* 0x0083e80008000c04 */
[----:B--2---:R1:W-:Y:S04]  /*0270*/  STS.128 [UR4+0x70], R20 ;  /* 0x00007014ff007988 */ /* 0x0043e80008000c04 */
[----:B----4-:R1:W-:Y:S02]  /*0280*/  STS.128 [UR4+0x40], R8 ;  /* 0x00004008ff007988 */ /* 0x0103e40008000c04 */
.L_x_0:
[----:B-1----:R-:W-:-:S05]  /*0290*/  IMAD.WIDE R22, R0, 0x8, R26 ;  /* 0x0000000800167825 */ /* 0x002fca00078e021a */
[----:B------:R-:W2:Y:S04]  /*02a0*/  LDG.E.64 R4, desc[UR8][R22.64+-0x40] ;  /* 0xffffc00816047981 */ /* 0x000ea8000c1e1b00 */
[----:B------:R-:W2:Y:S04]  /*02b0*/  LDG.E.64 R6, desc[UR8][R22.64+-0x38] ;  /* 0xffffc80816067981 */ /* 0x000ea8000c1e1b00 */
[----:B------:R-:W3:Y:S04]  /*02c0*/  LDG.E.64 R8, desc[UR8][R22.64+-0x30] ;  /* 0xffffd00816087981 */ /* 0x000ee8000c1e1b00 */
[----:B------:R-:W3:Y:S04]  /*02d0*/  LDG.E.64 R10, desc[UR8][R22.64+-0x28] ;  /* 0xffffd808160a7981 */ /* 0x000ee8000c1e1b00 */
[----:B------:R-:W4:Y:S04]  /*02e0*/  LDG.E.64 R12, desc[UR8][R22.64+-0x20] ;  /* 0xffffe008160c7981 */ /* 0x000f28000c1e1b00 */
[----:B------:R-:W4:Y:S04]  /*02f0*/  LDG.E.64 R14, desc[UR8][R22.64+-0x18] ;  /* 0xffffe808160e7981 */ /* 0x000f28000c1e1b00 */
[----:B------:R-:W5:Y:S04]  /*0300*/  LDG.E.64 R16, desc[UR8][R22.64+0x20] ;  /* 0x0000200816107981 */ /* 0x000f68000c1e1b00 */
[----:B------:R-:W5:Y:S04]  /*0310*/  LDG.E.64 R18, desc[UR8][R22.64+0x28] ;  /* 0x0000280816127981 */ /* 0x000f68000c1e1b00 */
[----:B--2---:R0:W-:Y:S04]  /*0320*/  STS.128 [R2+UR4+-0x40], R4 ;  /* 0xffffc00402007988 */ /* 0x0041e80008000c04 */
[----:B---3--:R1:W-:Y:S04]  /*0330*/  STS.128 [R2+UR4+-0x30], R8 ;  /* 0xffffd00802007988 */ /* 0x0083e80008000c04 */
[----:B----4-:R2:W-:Y:S04]  /*0340*/  STS.128 [R2+UR4+-0x20], R12 ;  /* 0xffffe00c02007988 */ /* 0x0105e80008000c04 */
[----:B0-----:R-:W3:Y:S04]  /*0350*/  LDG.E.64 R4, desc[UR8][R22.64+-0x10] ;  /* 0xfffff00816047981 */ /* 0x001ee8000c1e1b00 */
[----:B------:R-:W3:Y:S04]  /*0360*/  LDG.E.64 R6, desc[UR8][R22.64+-0x8] ;  /* 0xfffff80816067981 */ /* 0x000ee8000c1e1b00 */
[----:B-1----:R-:W4:Y:S04]  /*0370*/  LDG.E.64 R8, desc[UR8][R22.64] ;  /* 0x0000000816087981 */ /* 0x002f28000c1e1b00 */
[----:B------:R-:W4:Y:S04]  /*0380*/  LDG.E.64 R10, desc[UR8][R22.64+0x8] ;  /* 0x00000808160a7981 */ /* 0x000f28000c1e1b00 */
[----:B--2---:R-:W2:Y:S04]  /*0390*/  LDG.E.64 R12, desc[UR8][R22.64+0x10] ;  /* 0x00001008160c7981 */ /* 0x004ea8000c1e1b00 */
[----:B------:R-:W2:Y:S01]  /*03a0*/  LDG.E.64 R14, desc[UR8][R22.64+0x18] ;  /* 0x00001808160e7981 */ /* 0x000ea2000c1e1b00 */
[----:B------:R-:W-:-:S05]  /*03b0*/  IADD3 R21, PT, PT, R0, 0x10, RZ ;  /* 0x0000001000157810 */ /* 0x000fca0007ffe0ff */
[----:B------:R-:W-:Y:S01]  /*03c0*/  IMAD.WIDE R20, R21, 0x8, R26 ;  /* 0x0000000815147825 */ /* 0x000fe200078e021a */
[----:B-----5:R0:W-:Y:S04]  /*03d0*/  STS.128 [R2+UR4+0x20], R16 ;  /* 0x0000201002007988 */ /* 0x0201e80008000c04 */
[----:B0-----:R-:W5:Y:S04]  /*03e0*/  LDG.E.64 R16, desc[UR8][R20.64+-0x20] ;  /* 0xffffe00814107981 */ /* 0x001f68000c1e1b00 */
[----:B------:R-:W5:Y:S04]  /*03f0*/  LDG.E.64 R18, desc[UR8][R20.64+-0x18] ;  /* 0xffffe80814127981 */ /* 0x000f68000c1e1b00 */
[----:B---3--:R0:W-:Y:S04]  /*0400*/  STS.128 [R2+UR4+-0x10], R4 ;  /* 0xfffff00402007988 */ /* 0x0081e80008000c04 */
[----:B----4-:R1:W-:Y:S04]  /*0410*/  STS.128 [R2+UR4], R8 ;  /* 0x0000000802007988 */ /* 0x0103e80008000c04 */
[----:B--2---:R2:W-:Y:S04]  /*0420*/  STS.128 [R2+UR4+0x10], R12 ;  /* 0x0000100c02007988 */ /* 0x0045e80008000c04 */
[----:B0-----:R-:W3:Y:S04]  /*0430*/  LDG.E.64 R4, desc[UR8][R22.64+0x30] ;  /* 0x0000300816047981 */ /* 0x001ee8000c1e1b00 */
[----:B------:R-:W3:Y:S04]  /*0440*/  LDG.E.64 R6, desc[UR8][R22.64+0x38] ;  /* 0x0000380816067981 */ /* 0x000ee8000c1e1b00 */
[----:B-1----:R-:W4:Y:S04]  /*0450*/  LDG.E.64 R8, desc[UR8][R20.64+-0x40] ;  /* 0xffffc00814087981 */ /* 0x002f28000c1e1b00 */
[----:B------:R-:W4:Y:S04]  /*0460*/  LDG.E.64 R10, desc[UR8][R20.64+-0x38] ;  /* 0xffffc808140a7981 */ /* 0x000f28000c1e1b00 */
[----:B--2---:R-:W2:Y:S04]  /*0470*/  LDG.E.64 R12, desc[UR8][R20.64+-0x30] ;  /* 0xffffd008140c7981 */ /* 0x004ea8000c1e1b00 */
[----:B------:R-:W2:Y:S04]  /*0480*/  LDG.E.64 R14, desc[UR8][R20.64+-0x28] ;  /* 0xffffd808140e7981 */ /* 0x000ea8000c1e1b00 */
[----:B-----5:R0:W-:Y:S04]  /*0490*/  STS.128 [R2+UR4+0x60], R16 ;  /* 0x0000601002007988 */ /* 0x0201e80008000c04 */
[----:B0-----:R-:W5:Y:S04]  /*04a0*/  LDG.E.64 R16, desc[UR8][R20.64+0x20] ;  /* 0x0000200814107981 */ /* 0x001f68000c1e1b00 */
[----:B------:R-:W5:Y:S04]  /*04b0*/  LDG.E.64 R18, desc[UR8][R20.64+0x28] ;  /* 0x0000280814127981 */ /* 0x000f68000c1e1b00 */
[----:B---3--:R0:W-:Y:S04]  /*04c0*/  STS.128 [R2+UR4+0x30], R4 ;  /* 0x0000300402007988 */ /* 0x0081e80008000c04 */
[----:B----4-:R1:W-:Y:S04]  /*04d0*/  STS.128 [R2+UR4+0x40], R8 ;  /* 0x0000400802007988 */ /* 0x0103e80008000c04 */
[----:B--2---:R2:W-:Y:S04]  /*04e0*/  STS.128 [R2+UR4+0x50], R12 ;  /* 0x0000500c02007988 */ /* 0x0045e80008000c04 */
        /* <DEDUP_REMOVED lines=32> */
[----:B------:R-:W-:-:S04]  /*06f0*/  VIADD R21, R0, 0x30 ;  /* 0x0000003000157836 */ /* 0x000fc80000000000 */
        /* <DEDUP_REMOVED lines=40> */
[----:B------:R-:W5:Y:S04]  /*0980*/  LDG.E.64 R20, desc[UR8][R22.64+0x30] ;  /* 0x0000300816147981 */ /* 0x000f68000c1e1b00 */
        /* <DEDUP_REMOVED lines=11> */
[----:B------:R-:W2:Y:S04]  /*0a40*/  LDG.E.64 R22, desc[UR8][R22.64+0x38] ;  /* 0x0000380816167981 */ /* 0x000ea8000c1e1b00 */
[----:B-----5:R-:W-:Y:S01]  /*0a50*/  STS.128 [R2+UR4+0x220], R16 ;  /* 0x0002201002007988 */ /* 0x020fe20008000c04 */
[----:B------:R-:W-:-:S03]  /*0a60*/  IADD3 R0, PT, PT, R0, 0x50, RZ ;  /* 0x0000005000007810 */ /* 0x000fc60007ffe0ff */
[----:B---3--:R-:W-:Y:S04]  /*0a70*/  STS.128 [R2+UR4+0x1f0], R4 ;  /* 0x0001f00402007988 */ /* 0x008fe80008000c04 */
[----:B----4-:R-:W-:Y:S04]  /*0a80*/  STS.128 [R2+UR4+0x200], R8 ;  /* 0x0002000802007988 */ /* 0x010fe80008000c04 */
[----:B--2---:R-:W-:Y:S04]  /*0a90*/  STS.128 [R2+UR4+0x210], R12 ;  /* 0x0002100c02007988 */ /* 0x004fe80008000c04 */
[----:B------:R0:W-:Y:S02]  /*0aa0*/  STS.128 [R2+UR4+0x230], R20 ;  /* 0x0002301402007988 */ /* 0x0001e40008000c04 */
[----:B0-----:R-:W-:-:S04]  /*0ab0*/  IADD3 R2, PT, PT, R2, 0x280, RZ ;  /* 0x0000028002027810 */ /* 0x001fc80007ffe0ff */
[----:B------:R-:W-:-:S13]  /*0ac0*/  ISETP.NE.AND P0, PT, R2, 0x8040, PT ;  /* 0x000080400200780c */ /* 0x000fda0003f05270 */
[----:B------:R-:W-:Y:S05]  /*0ad0*/  @P0 BRA `(.L_x_0) ;  /* 0xfffffff400ec0947 */ /* 0x000fea000383ffff */
[----:B------:R-:W0:Y:S01]  /*0ae0*/  LDCU.64 UR6, c[0x0][0x380] ;  /* 0x00007000ff0677ac */ /* 0x000e220008000a00 */
[----:B------:R-:W-:Y:S01]  /*0af0*/  IMAD.MOV.U32 R0, RZ, RZ, 0x40 ;  /* 0x00000040ff007424 */ /* 0x000fe200078e00ff */
[----:B------:R-:W-:Y:S01]  /*0b00*/  CS2R R16, SRZ ;  /* 0x0000000000107805 */ /* 0x000fe2000001ff00 */
[----:B------:R-:W1:Y:S01]  /*0b10*/  LDCU UR10, c[0x0][0x398] ;  /* 0x00007300ff0a77ac */ /* 0x000e620008000800 */
[----:B0-----:R-:W-:-:S04]  /*0b20*/  UIADD3 UR5, UP0, UPT, UR6, 0x40, URZ ;  /* 0x0000004006057890 */ /* 0x001fc8000ff1e0ff */
[----:B------:R-:W-:Y:S01]  /*0b30*/  UIADD3.X UR6, UPT, UPT, URZ, UR7, URZ, UP0, !UPT ;  /* 0x00000007ff067290 */ /* 0x000fe200087fe4ff */
[----:B-1----:R-:W-:Y:S01]  /*0b40*/  IMAD R6, R24, UR10, R3 ;  /* 0x0000000a18067c24 */ /* 0x002fe2000f8e0203 */
[----:B------:R-:W-:-:S04]  /*0b50*/  MOV R2, UR5 ;  /* 0x0000000500027c02 */ /* 0x000fc80008000f00 */
[----:B------:R-:W-:Y:S01]  /*0b60*/  MOV R3, UR6 ;  /* 0x0000000600037c02 */ /* 0x000fe20008000f00 */
[----:B------:R-:W-:Y:S06]  /*0b70*/  BAR.SYNC.DEFER_BLOCKING 0x0 ;  /* 0x0000000000007b1d */ /* 0x000fec0000010000 */
.L_x_1:
[----:B------:R-:W-:Y:S01]  /*0b80*/  IMAD.WIDE R20, R6, 0x8, R2 ;  /* 0x0000000806147825 */ /* 0x000fe200078e0202 */
[----:B------:R-:W0:Y:S04]  /*0b90*/  LDS.128 R8, [R0+UR4+-0x40] ;  /* 0xffffc00400087984 */ /* 0x000e280008000c00 */
[----:B------:R-:W0:Y:S04]  /*0ba0*/  LDG.E.64 R26, desc[UR8][R20.64+-0x40] ;  /* 0xffffc008141a7981 */ /* 0x000e28000c1e1b00 */
[----:B------:R-:W2:Y:S04]  /*0bb0*/  LDG.E.64 R18, desc[UR8][R20.64+-0x38] ;  /* 0xffffc80814127981 */ /* 0x000ea8000c1e1b00 */
[----:B------:R-:W3:Y:S04]  /*0bc0*/  LDG.E.64 R22, desc[UR8][R20.64+-0x30] ;  /* 0xffffd00814167981 */ /* 0x000ee8000c1e1b00 */
[----:B------:R-:W4:Y:S04]  /*0bd0*/  LDG.E.64 R14, desc[UR8][R20.64+-0x28] ;  /* 0xffffd808140e7981 */ /* 0x000f28000c1e1b00 */
[----:B------:R-:W5:Y:S04]  /*0be0*/  LDG.E.64 R4, desc[UR8][R20.64+-0x20] ;  /* 0xffffe00814047981 */ /* 0x000f68000c1e1b00 */
[----:B------:R-:W5:Y:S01]  /*0bf0*/  LDG.E.64 R12, desc[UR8][R20.64+-0x18] ;  /* 0xffffe808140c7981 */ /* 0x000f62000c1e1b00 */
[----:B0-----:R-:W-:-:S03]  /*0c00*/  DFMA R8, R26, R8, R16 ;  /* 0x000000081a08722b */ /* 0x001fc60000000010 */
[----:B------:R-:W5:Y:S05]  /*0c10*/  LDG.E.64 R16, desc[UR8][R20.64+-0x10] ;  /* 0xfffff00814107981 */ /* 0x000f6a000c1e1b00 */
[----:B--2---:R-:W-:Y:S01]  /*0c20*/  DFMA R26, R10, R18, R8 ;  /* 0x000000120a1a722b */ /* 0x004fe20000000008 */
[----:B------:R-:W2:Y:S04]  /*0c30*/  LDG.E.64 R18, desc[UR8][R20.64+-0x8] ;  /* 0xfffff80814127981 */ /* 0x000ea8000c1e1b00 */
[----:B------:R-:W3:Y:S03]  /*0c40*/  LDS.128 R8, [R0+UR4+-0x30] ;  /* 0xffffd00400087984 */ /* 0x000ee60008000c00 */
[----:B---3--:R-:W-:Y:S01]  /*0c50*/  DFMA R8, R22, R8, R26 ;  /* 0x000000081608722b */ /* 0x008fe2000000001a */
[----:B------:R-:W3:Y:S07]  /*0c60*/  LDG.E.64 R22, desc[UR8][R20.64] ;  /* 0x0000000814167981 */ /* 0x000eee000c1e1b00 */
[----:B----4-:R-:W-:Y:S01]  /*0c70*/  DFMA R26, R10, R14, R8 ;  /* 0x0000000e0a1a722b */ /* 0x010fe20000000008 */
[----:B------:R-:W4:Y:S04]  /*0c80*/  LDG.E.64 R14, desc[UR8][R20.64+0x8] ;  /* 0x00000808140e7981 */ /* 0x000f28000c1e1b00 */
[----:B------:R-:W5:Y:S03]  /*0c90*/  LDS.128 R8, [R0+UR4+-0x20] ;  /* 0xffffe00400087984 */ /* 0x000f660008000c00 */
[----:B-----5:R-:W-:Y:S01]  /*0ca0*/  DFMA R8, R4, R8, R26 ;  /* 0x000000080408722b */ /* 0x020fe2000000001a */
[----:B------:R-:W5:Y:S07]  /*0cb0*/  LDG.E.64 R4, desc[UR8][R20.64+0x10] ;  /* 0x0000100814047981 */ /* 0x000f6e000c1e1b00 */
[----:B------:R-:W-:Y:S01]  /*0cc0*/  DFMA R26, R10, R12, R8 ;  /* 0x0000000c0a1a722b */ /* 0x000fe20000000008 */
[----:B------:R-:W5:Y:S04]  /*0cd0*/  LDG.E.64 R12, desc[UR8][R20.64+0x18] ;  /* 0x00001808140c7981 */ /* 0x000f68000c1e1b00 */
[----:B------:R-:W0:Y:S03]  /*0ce0*/  LDS.128 R8, [R0+UR4+-0x10] ;  /* 0xfffff00400087984 */ /* 0x000e260008000c00 */
[----:B0-----:R-:W-:Y:S01]  /*0cf0*/  DFMA R8, R16, R8, R26 ;  /* 0x000000081008722b */ /* 0x001fe2000000001a */
[----:B------:R-:W5:Y:S07]  /*0d00*/  LDG.E.64 R16, desc[UR8][R20.64+0x20] ;  /* 0x0000200814107981 */ /* 0x000f6e000c1e1b00 */
[----:B--2---:R-:W-:Y:S01]  /*0d10*/  DFMA R26, R10, R18, R8 ;  /* 0x000000120a1a722b */ /* 0x004fe20000000008 */
[----:B------:R-:W2:Y:S04]  /*0d20*/  LDG.E.64 R18, desc[UR8][R20.64+0x28] ;  /* 0x0000280814127981 */ /* 0x000ea8000c1e1b00 */
[----:B------:R-:W3:Y:S03]  /*0d30*/  LDS.128 R8, [R0+UR4] ;  /* 0x0000000400087984 */ /* 0x000ee60008000c00 */
[----:B---3--:R-:W-:Y:S01]  /*0d40*/  DFMA R26, R22, R8, R26 ;  /* 0x00000008161a722b */ /* 0x008fe2000000001a */
[----:B------:R-:W3:Y:S07]  /*0d50*/  LDG.E.64 R22, desc[UR8][R20.64+0x30] ;  /* 0x0000300814167981 */ /* 0x000eee000c1e1b00 */
[----:B----4-:R-:W-:Y:S01]  /*0d60*/  DFMA R26, R10, R14, R26 ;  /* 0x0000000e0a1a722b */ /* 0x010fe2000000001a */
[----:B------:R0:W4:Y:S01]  /*0d70*/  LDG.E.64 R14, desc[UR8][R20.64+0x38] ;  /* 0x00003808140e7981 */ /* 0x000122000c1e1b00 */
[----:B------:R-:W-:-:S03]  /*0d80*/  IADD3 R7, PT, PT, R6, 0x10, RZ ;  /* 0x0000001006077810 */ /* 0x000fc60007ffe0ff */
[----:B------:R-:W5:Y:S02]  /*0d90*/  LDS.128 R8, [R0+UR4+0x10] ;  /* 0x0000100400087984 */ /* 0x000f640008000c00 */
[----:B0-----:R-:W-:Y:S01]  /*0da0*/  IMAD.WIDE R20, R7, 0x8, R2 ;  /* 0x0000000807147825 */ /* 0x001fe200078e0202 */
[----:B-----5:R-:W-:-:S04]  /*0db0*/  DFMA R8, R4, R8, R26 ;  /* 0x000000080408722b */ /* 0x020fc8000000001a */
[----:B------:R-:W5:Y:S04]  /*0dc0*/  LDG.E.64 R4, desc[UR8][R20.64+-0x40] ;  /* 0xffffc00814047981 */ /* 0x000f68000c1e1b00 */
[----:B------:R-:W-:Y:S01]  /*0dd0*/  DFMA R26, R10, R12, R8 ;  /* 0x0000000c0a1a722b */ /* 0x000fe20000000008 */
[----:B------:R-:W5:Y:S04]  /*0de0*/  LDG.E.64 R12, desc[UR8][R20.64+-0x38] ;  /* 0xffffc808140c7981 */ /* 0x000f68000c1e1b00 */
[----:B------:R-:W0:Y:S03]  /*0df0*/  LDS.128 R8, [R0+UR4+0x20] ;  /* 0x0000200400087984 */ /* 0x000e260008000c00 */
[----:B0-----:R-:W-:Y:S01]  /*0e00*/  DFMA R8, R16, R8, R26 ;  /* 0x000000081008722b */ /* 0x001fe2000000001a */
[----:B------:R-:W5:Y:S07]  /*0e10*/  LDG.E.64 R16, desc[UR8][R20.64+-0x30] ;  /* 0xffffd00814107981 */ /* 0x000f6e000c1e1b00 */
[----:B--2---:R-:W-:Y:S01]  /*0e20*/  DFMA R26, R10, R18, R8 ;  /* 0x000000120a1a722b */ /* 0x004fe20000000008 */
[----:B------:R-:W2:Y:S04]  /*0e30*/  LDG.E.64 R18, desc[UR8][R20.64+-0x28] ;  /* 0xffffd80814127981 */ /* 0x000ea8000c1e1b00 */
[----:B------:R-:W3:Y:S03]  /*0e40*/  LDS.128 R8, [R0+UR4+0x30] ;  /* 0x0000300400087984 */ /* 0x000ee60008000c00 */
[----:B---3--:R-:W-:Y:S01]  /*0e50*/  DFMA R8, R22, R8, R26 ;  /* 0x000000081608722b */ /* 0x008fe2000000001a */
[----:B------:R-:W3:Y:S07]  /*0e60*/  LDG.E.64 R22, desc[UR8][R20.64+-0x20] ;  /* 0xffffe00814167981 */ /* 0x000eee000c1e1b00 */
[----:B----4-:R-:W-:Y:S01]  /*0e70*/  DFMA R26, R10, R14, R8 ;  /* 0x0000000e0a1a722b */ /* 0x010fe20000000008 */
[----:B------:R-:W4:Y:S04]  /*0e80*/  LDG.E.64 R14, desc[UR8][R20.64+-0x18] ;  /* 0xffffe808140e7981 */ /* 0x000f28000c1e1b00 */
[----:B------:R-:W5:Y:S03]  /*0e90*/  LDS.128 R8, [R0+UR4+0x40] ;  /* 0x0000400400087984 */ /* 0x000f660008000c00 */
[----:B-----5:R-:W-:Y:S01]  /*0ea0*/  DFMA R8, R4, R8, R26 ;  /* 0x000000080408722b */ /* 0x020fe2000000001a */
[----:B------:R-:W5:Y:S07]  /*0eb0*/  LDG.E.64 R4, desc[UR8][R20.64+-0x10] ;  /* 0xfffff00814047981 */ /* 0x000f6e000c1e1b00 */
        /* <DEDUP_REMOVED lines=21> */
[----:B------:R-:W3:Y:S04]  /*1010*/  LDS.128 R8, [R0+UR4+0x90] ;  /* 0x0000900400087984 */ /* 0x000ee80008000c00 */
[----:B------:R-:W2:Y:S01]  /*1020*/  LDG.E.64 R20, desc[UR8][R20.64+0x38] ;  /* 0x0000380814147981 */ /* 0x000ea2000c1e1b00 */
[----:B------:R-:W-:-:S04]  /*1030*/  VIADD R19, R6, 0x20 ;  /* 0x0000002006137836 */ /* 0x000fc80000000000 */
[----:B------:R-:W-:Y:S01]  /*1040*/  IMAD.WIDE R18, R19, 0x8, R2 ;  /* 0x0000000813127825 */ /* 0x000fe200078e0202 */
[----:B---3--:R-:W-:-:S04]  /*1050*/  DFMA R8, R22, R8, R26 ;  /* 0x000000081608722b */ /* 0x008fc8000000001a */
[----:B------:R-:W3:Y:S04]  /*1060*/  LDG.E.64 R22, desc[UR8][R18.64+-0x40] ;  /* 0xffffc00812167981 */ /* 0x000ee8000c1e1b00 */
        /* <DEDUP_REMOVED lines=15> */
[----:B----4-:R-:W-:-:S02]  /*1160*/  DFMA R26, R10, R14, R8 ;  /* 0x0000000e0a1a722b */ /* 0x010fc40000000008 */
[----:B------:R-:W5:Y:S04]  /*1170*/  LDS.128 R8, [R0+UR4+0xd0] ;  /* 0x0000d00400087984 */ /* 0x000f680008000c00 */
[----:B------:R-:W4:Y:S02]  /*1180*/  LDG.E.64 R14, desc[UR8][R18.64+-0x8] ;  /* 0xfffff808120e7981 */ /* 0x000f24000c1e1b00 */
[----:B-----5:R-:W-:Y:S02]  /*1190*/  DFMA R8, R4, R8, R26 ;  /* 0x000000080408722b */ /* 0x020fe4000000001a */
[----:B------:R-:W5:Y:S06]  /*11a0*/  LDG.E.64 R4, desc[UR8][R18.64] ;  /* 0x0000000812047981 */ /* 0x000f6c000c1e1b00 */
        /* <DEDUP_REMOVED lines=13> */
[----:B-----5:R-:W-:-:S08]  /*1280*/  DFMA R26, R4, R8, R26 ;  /* 0x00000008041a722b */ /* 0x020fd0000000001a */
[----:B------:R-:W-:Y:S01]  /*1290*/  DFMA R26, R10, R12, R26 ;  /* 0x0000000c0a1a722b */ /* 0x000fe2000000001a */
[----:B------:R-:W0:Y:S04]  /*12a0*/  LDS.128 R8, [R0+UR4+0x110] ;  /* 0x0001100400087984 */ /* 0x000e280008000c00 */
[----:B------:R-:W5:Y:S01]  /*12b0*/  LDG.E.64 R12, desc[UR8][R18.64+0x30] ;  /* 0x00003008120c7981 */ /* 0x000f62000c1e1b00 */
[----:B------:R-:W-:-:S05]  /*12c0*/  IADD3 R5, PT, PT, R6, 0x30, RZ ;  /* 0x0000003006057810 */ /* 0x000fca0007ffe0ff */
[----:B------:R-:W-:Y:S01]  /*12d0*/  IMAD.WIDE R4, R5, 0x8, R2 ;  /* 0x0000000805047825 */ /* 0x000fe200078e0202 */
[----:B------:R-:W5:Y:S04]  /*12e0*/  LDG.E.64 R18, desc[UR8][R18.64+0x38] ;  /* 0x0000380812127981 */ /* 0x000f68000c1e1b00 */
[----:B------:R-:W5:Y:S01]  /*12f0*/  LDG.E.64 R28, desc[UR8][R4.64+-0x28] ;  /* 0xffffd808041c7981 */ /* 0x000f62000c1e1b00 */
[----:B0-----:R-:W-:-:S03]  /*1300*/  DFMA R8, R16, R8, R26 ;  /* 0x000000081008722b */ /* 0x001fc6000000001a */
[----:B------:R-:W5:Y:S05]  /*1310*/  LDG.E.64 R16, desc[UR8][R4.64+-0x40] ;  /* 0xffffc00804107981 */ /* 0x000f6a000c1e1b00 */
[----:B--2---:R-:W-:Y:S01]  /*1320*/  DFMA R26, R10, R20, R8 ;  /* 0x000000140a1a722b */ /* 0x004fe20000000008 */
[----:B------:R-:W2:Y:S04]  /*1330*/  LDG.E.64 R20, desc[UR8][R4.64+-0x38] ;  /* 0xffffc80804147981 */ /* 0x000ea8000c1e1b00 */
[----:B------:R-:W3:Y:S03]  /*1340*/  LDS.128 R8, [R0+UR4+0x120] ;  /* 0x0001200400087984 */ /* 0x000ee60008000c00 */
[----:B---3--:R-:W-:Y:S01]  /*1350*/  DFMA R8, R22, R8, R26 ;  /* 0x000000081608722b */ /* 0x008fe2000000001a */
[----:B------:R-:W3:Y:S04]  /*1360*/  LDG.E.64 R22, desc[UR8][R4.64+-0x30] ;  /* 0xffffd00804167981 */ /* 0x000ee8000c1e1b00 */
[----:B------:R-:W3:Y:S03]  /*1370*/  LDG.E.64 R26, desc[UR8][R4.64+-0x20] ;  /* 0xffffe008041a7981 */ /* 0x000ee6000c1e1b00 */
[----:B----4-:R-:W-:-:S02]  /*1380*/  DFMA R14, R10, R14, R8 ;  /* 0x0000000e0a0e722b */ /* 0x010fc40000000008 */
[----:B------:R-:W5:Y:S06]  /*1390*/  LDS.128 R8, [R0+UR4+0x130] ;  /* 0x0001300400087984 */ /* 0x000f6c0008000c00 */
[----:B-----5:R-:W-:Y:S02]  /*13a0*/  DFMA R8, R12, R8, R14 ;  /* 0x000000080c08722b */ /* 0x020fe4000000000e */
[----:B------:R-:W0:Y:S06]  /*13b0*/  LDS.128 R12, [R0+UR4+0x140] ;  /* 0x00014004000c7984 */ /* 0x000e2c0008000c00 */
[----:B------:R-:W-:Y:S01]  /*13c0*/  DFMA R8, R10, R18, R8 ;  /* 0x000000120a08722b */ /* 0x000fe20000000008 */
[----:B------:R-:W4:Y:S07]  /*13d0*/  LDG.E.64 R18, desc[UR8][R4.64+-0x18] ;  /* 0xffffe80804127981 */ /* 0x000f2e000c1e1b00 */
[----:B0-----:R-:W-:-:S02]  /*13e0*/  DFMA R12, R16, R12, R8 ;  /* 0x0000000c100c722b */ /* 0x001fc40000000008 */
[----:B------:R-:W3:Y:S04]  /*13f0*/  LDS.128 R8, [R0+UR4+0x150] ;  /* 0x0001500400087984 */ /* 0x000ee80008000c00 */
[----:B------:R-:W5:Y:S02]  /*1400*/  LDG.E.64 R16, desc[UR8][R4.64+-0x8] ;  /* 0xfffff80804107981 */ /* 0x000f64000c1e1b00 */
[----:B--2---:R-:W-:Y:S02]  /*1410*/  DFMA R12, R14, R20, R12 ;  /* 0x000000140e0c722b */ /* 0x004fe4000000000c */
[----:B------:R-:W2:Y:S06]  /*1420*/  LDG.E.64 R20, desc[UR8][R4.64+-0x10] ;  /* 0xfffff00804147981 */ /* 0x000eac000c1e1b00 */
[----:B---3--:R-:W-:Y:S01]  /*1430*/  DFMA R8, R22, R8, R12 ;  /* 0x000000081608722b */ /* 0x008fe2000000000c */
[----:B------:R-:W3:Y:S04]  /*1440*/  LDG.E.64 R22, desc[UR8][R4.64] ;  /* 0x0000000804167981 */ /* 0x000ee8000c1e1b00 */
[----:B------:R-:W0:Y:S03]  /*1450*/  LDS.128 R12, [R0+UR4+0x160] ;  /* 0x00016004000c7984 */ /* 0x000e260008000c00 */
[----:B------:R-:W-:Y:S01]  /*1460*/  DFMA R8, R10, R28, R8 ;  /* 0x0000001c0a08722b */ /* 0x000fe20000000008 */
[----:B------:R-:W3:Y:S07]  /*1470*/  LDG.E.64 R28, desc[UR8][R4.64+0x8] ;  /* 0x00000808041c7981 */ /* 0x000eee000c1e1b00 */
[----:B0-----:R-:W-:-:S02]  /*1480*/  DFMA R12, R26, R12, R8 ;  /* 0x0000000c1a0c722b */ /* 0x001fc40000000008 */
[----:B------:R-:W2:Y:S04]  /*1490*/  LDS.128 R8, [R0+UR4+0x170] ;  /* 0x0001700400087984 */ /* 0x000ea80008000c00 */
[----:B------:R-:W3:Y:S02]  /*14a0*/  LDG.E.64 R26, desc[UR8][R4.64+0x10] ;  /* 0x00001008041a7981 */ /* 0x000ee4000c1e1b00 */
[----:B----4-:R-:W-:Y:S02]  /*14b0*/  DFMA R12, R14, R18, R12 ;  /* 0x000000120e0c722b */ /* 0x010fe4000000000c */
[----:B------:R-:W4:Y:S06]  /*14c0*/  LDG.E.64 R18, desc[UR8][R4.64+0x20] ;  /* 0x0000200804127981 */ /* 0x000f2c000c1e1b00 */
[----:B--2---:R-:W-:-:S02]  /*14d0*/  DFMA R8, R20, R8, R12 ;  /* 0x000000081408722b */ /* 0x004fc4000000000c */
[----:B------:R-:W3:Y:S04]  /*14e0*/  LDS.128 R12, [R0+UR4+0x180] ;  /* 0x00018004000c7984 */ /* 0x000ee80008000c00 */
[----:B------:R-:W2:Y:S02]  /*14f0*/  LDG.E.64 R20, desc[UR8][R4.64+0x18] ;  /* 0x0000180804147981 */ /* 0x000ea4000c1e1b00 */
[----:B-----5:R-:W-:Y:S02]  /*1500*/  DFMA R8, R10, R16, R8 ;  /* 0x000000100a08722b */ /* 0x020fe40000000008 */
[----:B------:R-:W5:Y:S06]  /*1510*/  LDG.E.64 R16, desc[UR8][R4.64+0x28] ;  /* 0x0000280804107981 */ /* 0x000f6c000c1e1b00 */
[----:B---3--:R-:W-:Y:S01]  /*1520*/  DFMA R8, R22, R12, R8 ;  /* 0x0000000c1608722b */ /* 0x008fe20000000008 */
[----:B------:R-:W3:Y:S04]  /*1530*/  LDG.E.64 R22, desc[UR8][R4.64+0x30] ;  /* 0x0000300804167981 */ /* 0x000ee8000c1e1b00 */
[----:B------:R-:W3:Y:S03]  /*1540*/  LDG.E.64 R4, desc[UR8][R4.64+0x38] ;  /* 0x0000380804047981 */ /* 0x000ee6000c1e1b00 */
[----:B------:R-:W-:Y:S01]  /*1550*/  DFMA R8, R14, R28, R8 ;  /* 0x0000001c0e08722b */ /* 0x000fe20000000008 */
[----:B------:R-:W0:Y:S07]  /*1560*/  LDS.128 R12, [R0+UR4+0x190] ;  /* 0x00019004000c7984 */ /* 0x000e2e0008000c00 */
[----:B0-----:R-:W-:-:S02]  /*1570*/  DFMA R12, R26, R12, R8 ;  /* 0x0000000c1a0c722b */ /* 0x001fc40000000008 */
[----:B------:R-:W4:Y:S01]  /*1580*/  LDS.128 R8, [R0+UR4+0x1a0] ;  /* 0x0001a00400087984 */ /* 0x000f220008000c00 */
[----:B------:R-:W-:-:S05]  /*1590*/  IADD3 R6, PT, PT, R6, 0x40, RZ ;  /* 0x0000004006067810 */ /* 0x000fca0007ffe0ff */
[----:B--2---:R-:W-:Y:S02]  /*15a0*/  DFMA R20, R14, R20, R12 ;  /* 0x000000140e14722b */ /* 0x004fe4000000000c */
[----:B------:R0:W3:Y:S06]  /*15b0*/  LDS.128 R12, [R0+UR4+0x1b0] ;  /* 0x0001b004000c7984 */ /* 0x0000ec0008000c00 */
[----:B----4-:R-:W-:Y:S01]  /*15c0*/  DFMA R8, R18, R8, R20 ;  /* 0x000000081208722b */ /* 0x010fe20000000014 */
[----:B0-----:R-:W-:-:S07]  /*15d0*/  IADD3 R0, PT, PT, R0, 0x200, RZ ;  /* 0x0000020000007810 */ /* 0x001fce0007ffe0ff */
[----:B-----5:R-:W-:Y:S01]  /*15e0*/  DFMA R8, R10, R16, R8 ;  /* 0x000000100a08722b */ /* 0x020fe20000000008 */
[----:B------:R-:W-:-:S07]  /*15f0*/  ISETP.NE.AND P0, PT, R0, 0x8040, PT ;  /* 0x000080400000780c */ /* 0x000fce0003f05270 */
[----:B---3--:R-:W-:-:S08]  /*1600*/  DFMA R8, R22, R12, R8 ;  /* 0x0000000c1608722b */ /* 0x008fd00000000008 */
[----:B------:R-:W-:Y:S01]  /*1610*/  DFMA R16, R14, R4, R8 ;  /* 0x000000040e10722b */ /* 0x000fe20000000008 */
[----:B------:R-:W-:Y:S10]  /*1620*/  @P0 BRA `(.L_x_1) ;  /* 0xfffffff400540947 */ /* 0x000ff4000383ffff */
[----:B------:R-:W0:Y:S02]  /*1630*/  LDC.64 R2, c[0x0][0x390] ;  /* 0x0000e400ff027b82 */ /* 0x000e240000000a00 */
[----:B0-----:R-:W-:-:S05]  /*1640*/  IMAD.WIDE R24, R24, 0x8, R2 ;  /* 0x0000000818187825 */ /* 0x001fca00078e0202 */
[----:B------:R-:W2:Y:S02]  /*1650*/  LDG.E.64 R2, desc[UR8][R24.64] ;  /* 0x0000000818027981 */ /* 0x000ea4000c1e1b00 */
[----:B--2---:R-:W-:-:S07]  /*1660*/  DADD R2, R16, R2 ;  /* 0x0000000010027229 */ /* 0x004fce0000000002 */
[----:B------:R-:W-:Y:S01]  /*1670*/  STG.E.64 desc[UR8][R24.64], R2 ;  /* 0x0000000218007986 */ /* 0x000fe2000c101b08 */
[----:B------:R-:W-:Y:S05]  /*1680*/  EXIT ;  /* 0x000000000000794d */ /* 0x000fea0003800000 */
.L_x_2:
[----:B------:R-:W-:-:S00]  /*1690*/  BRA `(.L_x_2) ;  /* 0xfffffffc00fc7947 */ /* 0x000fc0000383ffff */
[----:B------:R-:W-:-:S00]  /*16a0*/  NOP ;  /* 0x0000000000007918 */ /* 0x000fc00000000000 */
        /* <DEDUP_REMOVED lines=13> */
.L_x_3:


//--------------------- .nv.shared._Z6MatMulPdS_S_ii --------------------------
	.section	.nv.shared._Z6MatMulPdS_S_ii,"aw",@nobits
	.sectionflags	@""
	.align	16
	.zero		1024


//--------------------- .nv.shared.reserved.0     --------------------------
	.section	.nv.shared.reserved.0,"aw",@nobits
	.weak		__nv_reservedSMEM_offset_0_alias
	.size		__nv_reservedSMEM_offset_0_alias, 0, 64
	.other		__nv_reservedSMEM_offset_0_alias,@"STO_CUDA_RESERVED_SHARED STV_DEFAULT"
__nv_reservedSMEM_offset_0_alias:
	.zero		0
	.zero		64


//--------------------- .nv.constant0._Z6MatMulPdS_S_ii --------------------------
	.section	.nv.constant0._Z6MatMulPdS_S_ii,"a",@progbits
	.sectionflags	@""
	.align	4
.nv.constant0._Z6MatMulPdS_S_ii:
	.zero		928


//--------------------- SYMBOLS --------------------------

	.type		.nv.reservedSmem.offset0,@object
	.size		.nv.reservedSmem.offset0,0x4
	.type		.nv.reservedSmem.cap,@object
	.size		.nv.reservedSmem.cap,0x4
